	.headerflags	@"EF_CUDA_TEXMODE_UNIFIED EF_CUDA_64BIT_ADDRESS EF_CUDA_ACCELERATORS EF_CUDA_SM90 EF_CUDA_VIRTUAL_SM(EF_CUDA_SM90)"
	.elftype	@"ET_EXEC"


//--------------------- .nv.info                  --------------------------
	.section	.nv.info,"",@"SHT_CUDA_INFO"
	.align	4


	//----- nvinfo : EIATTR_REGCOUNT
	.align		4
        /*0000*/ 	.byte	0x04, 0x2f
        /*0002*/ 	.short	(.L_3 - .L_2)
	.align		4
.L_2:
        /*0004*/ 	.word	index@(triton_poi_fused__native_batch_norm_legit_no_training_add_13)
        /*0008*/ 	.word	0x0000001c


	//----- nvinfo : EIATTR_MIN_STACK_SIZE
	.align		4
.L_3:
        /*000c*/ 	.byte	0x04, 0x12
        /*000e*/ 	.short	(.L_5 - .L_4)
	.align		4
.L_4:
        /*0010*/ 	.word	index@(triton_poi_fused__native_batch_norm_legit_no_training_add_13)
        /*0014*/ 	.word	0x00000000


	//----- nvinfo : EIATTR_FRAME_SIZE
	.align		4
.L_5:
        /*0018*/ 	.byte	0x04, 0x11
        /*001a*/ 	.short	(.L_7 - .L_6)
	.align		4
.L_6:
        /*001c*/ 	.word	index@(triton_poi_fused__native_batch_norm_legit_no_training_add_13)
        /*0020*/ 	.word	0x00000000


	//----- nvinfo : EIATTR_MIN_STACK_SIZE
	.align		4
.L_7:
        /*0024*/ 	.byte	0x04, 0x12
        /*0026*/ 	.short	(.L_9 - .L_8)
	.align		4
.L_8:
        /*0028*/ 	.word	index@(triton_poi_fused__native_batch_norm_legit_no_training_add_13)
        /*002c*/ 	.word	0x00000000
.L_9:


//--------------------- .nv.info.triton_poi_fused__native_batch_norm_legit_no_training_add_13 --------------------------
	.section	.nv.info.triton_poi_fused__native_batch_norm_legit_no_training_add_13,"",@"SHT_CUDA_INFO"
	.sectionflags	@""
	.align	4


	//----- nvinfo : EIATTR_CUDA_API_VERSION
	.align		4
        /*0000*/ 	.byte	0x04, 0x37
        /*0002*/ 	.short	(.L_11 - .L_10)
.L_10:
        /*0004*/ 	.word	0x0000007c


	//----- nvinfo : EIATTR_KPARAM_INFO
	.align		4
.L_11:
        /*0008*/ 	.byte	0x04, 0x17
        /*000a*/ 	.short	(.L_13 - .L_12)
.L_12:
        /*000c*/ 	.word	0x00000000
        /*0010*/ 	.short	0x0008
        /*0012*/ 	.short	0x003c
        /*0014*/ 	.byte	0x00, 0xf0, 0x11, 0x00


	//----- nvinfo : EIATTR_KPARAM_INFO
	.align		4
.L_13:
        /*0018*/ 	.byte	0x04, 0x17
        /*001a*/ 	.short	(.L_15 - .L_14)
.L_14:
        /*001c*/ 	.word	0x00000000
        /*0020*/ 	.short	0x0007
        /*0022*/ 	.short	0x0038
        /*0024*/ 	.byte	0x00, 0xf0, 0x11, 0x00


	//----- nvinfo : EIATTR_KPARAM_INFO
	.align		4
.L_15:
        /*0028*/ 	.byte	0x04, 0x17
        /*002a*/ 	.short	(.L_17 - .L_16)
.L_16:
        /*002c*/ 	.word	0x00000000
        /*0030*/ 	.short	0x0006
        /*0032*/ 	.short	0x0030
        /*0034*/ 	.byte	0x00, 0xf4, 0x21, 0x00


	//----- nvinfo : EIATTR_KPARAM_INFO
	.align		4
.L_17:
        /*0038*/ 	.byte	0x04, 0x17
        /*003a*/ 	.short	(.L_19 - .L_18)
.L_18:
        /*003c*/ 	.word	0x00000000
        /*0040*/ 	.short	0x0005
        /*0042*/ 	.short	0x0028
        /*0044*/ 	.byte	0x00, 0xf4, 0x21, 0x00


	//----- nvinfo : EIATTR_KPARAM_INFO
	.align		4
.L_19:
        /*0048*/ 	.byte	0x04, 0x17
        /*004a*/ 	.short	(.L_21 - .L_20)
.L_20:
        /*004c*/ 	.word	0x00000000
        /*0050*/ 	.short	0x0004
        /*0052*/ 	.short	0x0020
        /*0054*/ 	.byte	0x00, 0xf4, 0x21, 0x00


	//----- nvinfo : EIATTR_KPARAM_INFO
	.align		4
.L_21:
        /*0058*/ 	.byte	0x04, 0x17
        /*005a*/ 	.short	(.L_23 - .L_22)
.L_22:
        /*005c*/ 	.word	0x00000000
        /*0060*/ 	.short	0x0003
        /*0062*/ 	.short	0x0018
        /*0064*/ 	.byte	0x00, 0xf4, 0x21, 0x00


	//----- nvinfo : EIATTR_KPARAM_INFO
	.align		4
.L_23:
        /*0068*/ 	.byte	0x04, 0x17
        /*006a*/ 	.short	(.L_25 - .L_24)
.L_24:
        /*006c*/ 	.word	0x00000000
        /*0070*/ 	.short	0x0002
        /*0072*/ 	.short	0x0010
        /*0074*/ 	.byte	0x00, 0xf4, 0x21, 0x00


	//----- nvinfo : EIATTR_KPARAM_INFO
	.align		4
.L_25:
        /*0078*/ 	.byte	0x04, 0x17
        /*007a*/ 	.short	(.L_27 - .L_26)
.L_26:
        /*007c*/ 	.word	0x00000000
        /*0080*/ 	.short	0x0001
        /*0082*/ 	.short	0x0008
        /*0084*/ 	.byte	0x00, 0xf4, 0x21, 0x00


	//----- nvinfo : EIATTR_KPARAM_INFO
	.align		4
.L_27:
        /*0088*/ 	.byte	0x04, 0x17
        /*008a*/ 	.short	(.L_29 - .L_28)
.L_28:
        /*008c*/ 	.word	0x00000000
        /*0090*/ 	.short	0x0000
        /*0092*/ 	.short	0x0000
        /*0094*/ 	.byte	0x00, 0xf4, 0x21, 0x00


	//----- nvinfo : EIATTR_SPARSE_MMA_MASK
	.align		4
.L_29:
        /*0098*/ 	.byte	0x03, 0x50
        /*009a*/ 	.short	0x0000


	//----- nvinfo : EIATTR_MAXREG_COUNT
	.align		4
        /*009c*/ 	.byte	0x03, 0x1b
        /*009e*/ 	.short	0x00ff


	//----- nvinfo : EIATTR_EXIT_INSTR_OFFSETS
	.align		4
        /*00a0*/ 	.byte	0x04, 0x1c
        /*00a2*/ 	.short	(.L_31 - .L_30)


	//   ....[0]....
.L_30:
        /*00a4*/ 	.word	0x000004b0


	//   ....[1]....
        /*00a8*/ 	.word	0x000004d0


	//----- nvinfo : EIATTR_REQNTID
	.align		4
.L_31:
        /*00ac*/ 	.byte	0x04, 0x10
        /*00ae*/ 	.short	(.L_33 - .L_32)
.L_32:
        /*00b0*/ 	.word	0x00000080
        /*00b4*/ 	.word	0x00000001
        /*00b8*/ 	.word	0x00000001


	//----- nvinfo : EIATTR_CBANK_PARAM_SIZE
	.align		4
.L_33:
        /*00bc*/ 	.byte	0x03, 0x19
        /*00be*/ 	.short	0x0040


	//----- nvinfo : EIATTR_PARAM_CBANK
	.align		4
        /*00c0*/ 	.byte	0x04, 0x0a
        /*00c2*/ 	.short	(.L_35 - .L_34)
	.align		4
.L_34:
        /*00c4*/ 	.word	index@(.nv.constant0.triton_poi_fused__native_batch_norm_legit_no_training_add_13)
        /*00c8*/ 	.short	0x0210
        /*00ca*/ 	.short	0x0040


	//----- nvinfo : EIATTR_SW_WAR
	.align		4
.L_35:
        /*00cc*/ 	.byte	0x04, 0x36
        /*00ce*/ 	.short	(.L_37 - .L_36)
.L_36:
        /*00d0*/ 	.word	0x00000008
.L_37:


//--------------------- .nv.callgraph             --------------------------
	.section	.nv.callgraph,"",@"SHT_CUDA_CALLGRAPH"
	.align	4
	.sectionentsize	8
	.align		4
        /*0000*/ 	.word	0x00000000
	.align		4
        /*0004*/ 	.word	0xffffffff
	.align		4
        /*0008*/ 	.word	0x00000000
	.align		4
        /*000c*/ 	.word	0xfffffffe
	.align		4
        /*0010*/ 	.word	0x00000000
	.align		4
        /*0014*/ 	.word	0xfffffffd
	.align		4
        /*0018*/ 	.word	0x00000000
	.align		4
        /*001c*/ 	.word	0xfffffffc


//--------------------- .nv.constant4             --------------------------
	.section	.nv.constant4,"a",@progbits
	.align	8
	.align		8
.nv.constant4:
        /*0000*/ 	.dword	_$_str
	.align		8
        /*0008*/ 	.dword	_$_str_$_2


//--------------------- .text.triton_poi_fused__native_batch_norm_legit_no_training_add_13 --------------------------
	.section	.text.triton_poi_fused__native_batch_norm_legit_no_training_add_13,"ax",@progbits
	.align	128
        .global         triton_poi_fused__native_batch_norm_legit_no_training_add_13
        .type           triton_poi_fused__native_batch_norm_legit_no_training_add_13,@function
        .size           triton_poi_fused__native_batch_norm_legit_no_training_add_13,(.L_x_1 - triton_poi_fused__native_batch_norm_legit_no_training_add_13)
        .other          triton_poi_fused__native_batch_norm_legit_no_training_add_13,@"STO_CUDA_ENTRY STV_DEFAULT"
triton_poi_fused__native_batch_norm_legit_no_training_add_13:
.text.triton_poi_fused__native_batch_norm_legit_no_training_add_13:
[----:B------:R-:W0:Y:S01]  /*0000*/  LDC R1, c[0x0][0x28] ;  /* 0x00000a00ff017b82 */ /* 0x000e220000000800 */
[----:B------:R-:W1:Y:S07]  /*0010*/  S2R R17, SR_CTAID.X ;  /* 0x0000000000117919 */ /* 0x000e6e0000002500 */
[----:B------:R-:W2:Y:S01]  /*0020*/  LDC.64 R8, c[0x0][0x228] ;  /* 0x00008a00ff087b82 */ /* 0x000ea20000000a00 */
[----:B------:R-:W-:Y:S01]  /*0030*/  CS2R R18, SRZ ;  /* 0x0000000000127805 */ /* 0x000fe2000001ff00 */
[----:B------:R-:W-:Y:S01]  /*0040*/  ULDC.64 UR4, c[0x0][0x208] ;  /* 0x0000820000047ab9 */ /* 0x000fe20000000a00 */
[----:B------:R-:W3:Y:S01]  /*0050*/  S2R R0, SR_TID.X ;  /* 0x0000000000007919 */ /* 0x000ee20000002100 */
[----:B------:R-:W4:Y:S04]  /*0060*/  S2R R3, SR_CTAID.Y ;  /* 0x0000000000037919 */ /* 0x000f280000002600 */
[----:B------:R-:W5:Y:S08]  /*0070*/  LDC.64 R12, c[0x0][0x218] ;  /* 0x00008600ff0c7b82 */ /* 0x000f700000000a00 */
[----:B------:R-:W4:Y:S08]  /*0080*/  LDC.64 R10, c[0x0][0x220] ;  /* 0x00008800ff0a7b82 */ /* 0x000f300000000a00 */
[----:B------:R-:W5:Y:S01]  /*0090*/  LDC.64 R4, c[0x0][0x230] ;  /* 0x00008c00ff047b82 */ /* 0x000f620000000a00 */
[C---:B-1----:R-:W-:Y:S01]  /*00a0*/  ISETP.GE.AND P2, PT, R17.reuse, 0x20, PT ;  /* 0x000000201100780c */ /* 0x042fe20003f46270 */
[----:B--2---:R-:W-:-:S06]  /*00b0*/  IMAD.WIDE R8, R17, 0x4, R8 ;  /* 0x0000000411087825 */ /* 0x004fcc00078e0208 */
[----:B------:R-:W1:Y:S06]  /*00c0*/  LDC.64 R6, c[0x0][0x210] ;  /* 0x00008400ff067b82 */ /* 0x000e6c0000000a00 */
[----:B------:R5:W2:Y:S01]  /*00d0*/  @!P2 LDG.E.EL R19, desc[UR4][R8.64] ;  /* 0x000000040813a981 */ /* 0x000aa2000c2e1900 */
[----:B---3--:R-:W-:Y:S02]  /*00e0*/  LOP3.LUT R0, R0, 0x7f, RZ, 0xc0, !PT ;  /* 0x0000007f00007812 */ /* 0x008fe400078ec0ff */
[----:B------:R-:W-:Y:S01]  /*00f0*/  CS2R R14, SRZ ;  /* 0x00000000000e7805 */ /* 0x000fe2000001ff00 */
[----:B0---4-:R-:W-:Y:S01]  /*0100*/  IMAD.WIDE R10, R17, 0x4, R10 ;  /* 0x00000004110a7825 */ /* 0x011fe200078e020a */
[----:B------:R-:W-:-:S02]  /*0110*/  LEA R0, R3, R0, 0x8 ;  /* 0x0000000003007211 */ /* 0x000fc400078e40ff */
[----:B------:R-:W0:Y:S01]  /*0120*/  LDC.64 R2, c[0x0][0x238] ;  /* 0x00008e00ff027b82 */ /* 0x000e220000000a00 */
[----:B------:R-:W-:Y:S01]  /*0130*/  HFMA2.MMA R20, -RZ, RZ, 0, 0 ;  /* 0x00000000ff147435 */ /* 0x000fe200000001ff */
[C---:B------:R-:W-:Y:S01]  /*0140*/  ISETP.LT.AND P1, PT, R0.reuse, 0xc4, !P2 ;  /* 0x000000c40000780c */ /* 0x040fe20005721270 */
[----:B------:R-:W3:Y:S01]  /*0150*/  @!P2 LDG.E.EL R18, desc[UR4][R10.64] ;  /* 0x000000040a12a981 */ /* 0x000ee2000c2e1900 */
[----:B------:R-:W-:Y:S02]  /*0160*/  IADD3 R16, R0, 0x80, RZ ;  /* 0x0000008000107810 */ /* 0x000fe40007ffe0ff */
[----:B------:R-:W-:Y:S02]  /*0170*/  LEA R23, R0, R17, 0x5 ;  /* 0x0000001100177211 */ /* 0x000fe400078e28ff */
[----:B------:R-:W-:Y:S02]  /*0180*/  ISETP.LT.AND P0, PT, R16, 0xc4, !P2 ;  /* 0x000000c41000780c */ /* 0x000fe40005701270 */
[----:B------:R-:W-:Y:S01]  /*0190*/  IADD3 R21, R23, 0x1000, RZ ;  /* 0x0000100017157810 */ /* 0x000fe20007ffe0ff */
[----:B-----5:R-:W-:Y:S01]  /*01a0*/  IMAD.WIDE R8, R23, 0x4, R12 ;  /* 0x0000000417087825 */ /* 0x020fe200078e020c */
[----:B------:R-:W-:-:S03]  /*01b0*/  CS2R R24, SRZ ;  /* 0x0000000000187805 */ /* 0x000fc6000001ff00 */
[----:B------:R-:W-:Y:S01]  /*01c0*/  IMAD.WIDE R12, R21, 0x4, R12 ;  /* 0x00000004150c7825 */ /* 0x000fe200078e020c */
[----:B------:R4:W3:Y:S03]  /*01d0*/  @P1 LDG.E.EL R14, desc[UR4][R8.64] ;  /* 0x00000004080e1981 */ /* 0x0008e6000c2e1900 */
[C---:B------:R-:W-:Y:S02]  /*01e0*/  IMAD.WIDE R4, R17.reuse, 0x4, R4 ;  /* 0x0000000411047825 */ /* 0x040fe400078e0204 */
[----:B------:R-:W5:Y:S02]  /*01f0*/  @P0 LDG.E.EL R15, desc[UR4][R12.64] ;  /* 0x000000040c0f0981 */ /* 0x000f64000c2e1900 */
[----:B0-----:R-:W-:Y:S02]  /*0200*/  IMAD.WIDE R2, R17, 0x4, R2 ;  /* 0x0000000411027825 */ /* 0x001fe400078e0202 */
[----:B------:R0:W5:Y:S02]  /*0210*/  @!P2 LDG.E.EL R20, desc[UR4][R4.64] ;  /* 0x000000040414a981 */ /* 0x000164000c2e1900 */
[----:B-1----:R-:W-:-:S02]  /*0220*/  IMAD.WIDE R22, R23, 0x4, R6 ;  /* 0x0000000417167825 */ /* 0x002fc400078e0206 */
[----:B------:R1:W5:Y:S04]  /*0230*/  @!P2 LDG.E.EL R25, desc[UR4][R2.64] ;  /* 0x000000040219a981 */ /* 0x000368000c2e1900 */
[----:B------:R-:W5:Y:S01]  /*0240*/  @P1 LDG.E.EL R24, desc[UR4][R22.64] ;  /* 0x0000000416181981 */ /* 0x000f62000c2e1900 */
[----:B----4-:R-:W-:Y:S01]  /*0250*/  IMAD.WIDE R8, R21, 0x4, R6 ;  /* 0x0000000415087825 */ /* 0x010fe200078e0206 */
[----:B------:R-:W-:Y:S01]  /*0260*/  MOV R6, RZ ;  /* 0x000000ff00067202 */ /* 0x000fe20000000f00 */
[----:B0-----:R-:W-:Y:S02]  /*0270*/  HFMA2.MMA R5, -RZ, RZ, 1.625, 0 ;  /* 0x3e800000ff057435 */ /* 0x001fe400000001ff */
[----:B------:R-:W-:Y:S01]  /*0280*/  IMAD.HI R10, R0, 0x5397829d, RZ ;  /* 0x5397829d000a7827 */ /* 0x000fe200078e02ff */
[----:B-1----:R-:W0:Y:S02]  /*0290*/  LDC.64 R2, c[0x0][0x240] ;  /* 0x00009000ff027b82 */ /* 0x002e240000000a00 */
[----:B------:R1:W4:Y:S01]  /*02a0*/  @P0 LDG.E.EL R6, desc[UR4][R8.64] ;  /* 0x0000000408060981 */ /* 0x000322000c2e1900 */
[----:B------:R-:W-:Y:S01]  /*02b0*/  IMAD.HI R4, R16, 0x5397829d, RZ ;  /* 0x5397829d10047827 */ /* 0x000fe200078e02ff */
[----:B-1----:R-:W-:-:S04]  /*02c0*/  SHF.R.U32.HI R9, RZ, 0x1f, R10 ;  /* 0x0000001fff097819 */ /* 0x002fc8000001160a */
[----:B------:R-:W-:-:S05]  /*02d0*/  LEA.HI.SX32 R9, R10, R9, 0x1c ;  /* 0x000000090a097211 */ /* 0x000fca00078fe2ff */
[----:B------:R-:W-:Y:S02]  /*02e0*/  IMAD R0, R9, -0x31, R0 ;  /* 0xffffffcf09007824 */ /* 0x000fe400078e0200 */
[----:B--2---:R-:W-:-:S04]  /*02f0*/  FADD R19, R19, 9.9999997473787516356e-06 ;  /* 0x3727c5ac13137421 */ /* 0x004fc80000000000 */
[----:B------:R-:W1:Y:S02]  /*0300*/  MUFU.SQRT R7, R19 ;  /* 0x0000001300077308 */ /* 0x000e640000002000 */
[C---:B-1----:R-:W-:Y:S02]  /*0310*/  FSETP.GT.AND P2, PT, R7.reuse, 8.50705917302346158658e+37, PT ;  /* 0x7e8000000700780b */ /* 0x042fe40003f44000 */
[----:B------:R-:W-:-:S11]  /*0320*/  FSETP.GEU.AND P3, PT, R7, 1.175494350822287508e-38, PT ;  /* 0x008000000700780b */ /* 0x000fd60003f6e000 */
[----:B------:R-:W-:-:S04]  /*0330*/  @P2 FMUL R7, R7, 0.25 ;  /* 0x3e80000007072820 */ /* 0x000fc80000400000 */
[----:B------:R-:W-:-:S06]  /*0340*/  @!P3 FMUL R7, R7, 16777216 ;  /* 0x4b8000000707b820 */ /* 0x000fcc0000400000 */
[----:B------:R-:W1:Y:S01]  /*0350*/  MUFU.RCP R7, R7 ;  /* 0x0000000700077308 */ /* 0x000e620000001000 */
[----:B------:R-:W-:Y:S02]  /*0360*/  FSEL R8, R5, 1, P2 ;  /* 0x3f80000005087808 */ /* 0x000fe40001000000 */
[----:B------:R-:W-:-:S03]  /*0370*/  SHF.R.U32.HI R5, RZ, 0x1f, R4 ;  /* 0x0000001fff057819 */ /* 0x000fc60000011604 */
[----:B------:R-:W-:Y:S01]  /*0380*/  @!P3 FMUL R8, R8, 16777216 ;  /* 0x4b8000000808b820 */ /* 0x000fe20000400000 */
[----:B------:R-:W-:Y:S01]  /*0390*/  LEA.HI.SX32 R5, R4, R5, 0x1c ;  /* 0x0000000504057211 */ /* 0x000fe200078fe2ff */
[----:B---3--:R-:W-:Y:S01]  /*03a0*/  FADD R14, -R18, R14 ;  /* 0x0000000e120e7221 */ /* 0x008fe20000000100 */
[----:B------:R-:W-:-:S03]  /*03b0*/  IMAD R4, R17, 0x31, R0 ;  /* 0x0000003111047824 */ /* 0x000fc600078e0200 */
[----:B------:R-:W-:Y:S02]  /*03c0*/  IMAD R16, R5, -0x31, R16 ;  /* 0xffffffcf05107824 */ /* 0x000fe400078e0210 */
[----:B-1----:R-:W-:Y:S01]  /*03d0*/  FMUL R7, R7, R8 ;  /* 0x0000000807077220 */ /* 0x002fe20000400000 */
[----:B-----5:R-:W-:-:S03]  /*03e0*/  FADD R15, -R18, R15 ;  /* 0x0000000f120f7221 */ /* 0x020fc60000000100 */
[-C--:B------:R-:W-:Y:S01]  /*03f0*/  FMUL R14, R14, R7.reuse ;  /* 0x000000070e0e7220 */ /* 0x080fe20000400000 */
[----:B------:R-:W-:Y:S02]  /*0400*/  IMAD R16, R5, 0x620, R16 ;  /* 0x0000062005107824 */ /* 0x000fe400078e0210 */
[----:B------:R-:W-:Y:S02]  /*0410*/  IMAD R9, R9, 0x620, R4 ;  /* 0x0000062009097824 */ /* 0x000fe400078e0204 */
[----:B------:R-:W-:Y:S01]  /*0420*/  FFMA R5, R14, R20, R25 ;  /* 0x000000140e057223 */ /* 0x000fe20000000019 */
[----:B------:R-:W-:-:S03]  /*0430*/  FMUL R0, R15, R7 ;  /* 0x000000070f007220 */ /* 0x000fc60000400000 */
[----:B------:R-:W-:Y:S01]  /*0440*/  FADD R7, R5, R24 ;  /* 0x0000001805077221 */ /* 0x000fe20000000000 */
[----:B0-----:R-:W-:-:S04]  /*0450*/  IMAD.WIDE R4, R9, 0x4, R2 ;  /* 0x0000000409047825 */ /* 0x001fc800078e0202 */
[----:B------:R-:W-:Y:S01]  /*0460*/  FFMA R25, R0, R20, R25 ;  /* 0x0000001400197223 */ /* 0x000fe20000000019 */
[----:B------:R-:W-:Y:S01]  /*0470*/  IMAD R17, R17, 0x31, R16 ;  /* 0x0000003111117824 */ /* 0x000fe200078e0210 */
[----:B------:R0:W-:Y:S02]  /*0480*/  @P1 STG.E desc[UR4][R4.64], R7 ;  /* 0x0000000704001986 */ /* 0x0001e4000c101904 */
[----:B----4-:R-:W-:Y:S01]  /*0490*/  FADD R25, R25, R6 ;  /* 0x0000000619197221 */ /* 0x010fe20000000000 */
[----:B------:R-:W-:Y:S01]  /*04a0*/  IMAD.WIDE R2, R17, 0x4, R2 ;  /* 0x0000000411027825 */ /* 0x000fe200078e0202 */
[----:B0-----:R-:W-:Y:S06]  /*04b0*/  @!P0 EXIT ;  /* 0x000000000000894d */ /* 0x001fec0003800000 */
[----:B------:R-:W-:Y:S01]  /*04c0*/  STG.E desc[UR4][R2.64], R25 ;  /* 0x0000001902007986 */ /* 0x000fe2000c101904 */
[----:B------:R-:W-:Y:S05]  /*04d0*/  EXIT ;  /* 0x000000000000794d */ /* 0x000fea0003800000 */
.L_x_0:
[----:B------:R-:W-:-:S00]  /*04e0*/  BRA `(.L_x_0) ;  /* 0xfffffffc00fc7947 */ /* 0x000fc0000383ffff */
[----:B------:R-:W-:-:S00]  /*04f0*/  NOP ;  /* 0x0000000000007918 */ /* 0x000fc00000000000 */
        /* <DEDUP_REMOVED lines=8> */
.L_x_1:


//--------------------- .nv.global.init           --------------------------
	.section	.nv.global.init,"aw",@progbits
.nv.global.init:
	.type		_$_str,@object
	.size		_$_str,(_$_str_$_2 - _$_str)
_$_str:
        /*0000*/ 	.byte	0x5f, 0x5f, 0x43, 0x55, 0x44, 0x41, 0x5f, 0x46, 0x54, 0x5a, 0x00
	.type		_$_str_$_2,@object
	.size		_$_str_$_2,(.L_1 - _$_str_$_2)
_$_str_$_2:
        /*000b*/ 	.byte	0x5f, 0x5f, 0x43, 0x55, 0x44, 0x41, 0x5f, 0x50, 0x52, 0x45, 0x43, 0x5f, 0x53, 0x51, 0x52, 0x54
        /*001b*/ 	.byte	0x00
.L_1:


//--------------------- .nv.constant0.triton_poi_fused__native_batch_norm_legit_no_training_add_13 --------------------------
	.section	.nv.constant0.triton_poi_fused__native_batch_norm_legit_no_training_add_13,"a",@progbits
	.sectionflags	@""
	.align	4
.nv.constant0.triton_poi_fused__native_batch_norm_legit_no_training_add_13:
	.zero		592
